//
// Generated by NVIDIA NVVM Compiler
//
// Compiler Build ID: CL-36424714
// Cuda compilation tools, release 13.0, V13.0.88
// Based on NVVM 20.0.0
//

.version 9.0
.target sm_100
.address_size 64

	// .globl	_Z13print_indicesv
.extern .func  (.param .b32 func_retval0) vprintf
(
	.param .b64 vprintf_param_0,
	.param .b64 vprintf_param_1
)
;
.global .align 1 .b8 $str[41] = {66, 108, 111, 99, 107, 73, 100, 120, 58, 32, 40, 37, 100, 44, 32, 37, 100, 41, 44, 32, 84, 104, 114, 101, 97, 100, 73, 100, 120, 58, 32, 40, 37, 100, 44, 32, 37, 100, 41, 10};

.visible .entry _Z13print_indicesv()
{
	.local .align 16 .b8 	__local_depot0[16];
	.reg .b64 	%SP;
	.reg .b64 	%SPL;
	.reg .b32 	%r<7>;
	.reg .b64 	%rd<5>;

	mov.u64 	%SPL, __local_depot0;
	cvta.local.u64 	%SP, %SPL;
	add.u64 	%rd1, %SP, 0;
	add.u64 	%rd2, %SPL, 0;
	mov.u32 	%r1, %ctaid.x;
	mov.u32 	%r2, %ctaid.y;
	mov.u32 	%r3, %tid.x;
	mov.u32 	%r4, %tid.y;
	st.local.v4.u32 	[%rd2], {%r1, %r2, %r3, %r4};
	mov.u64 	%rd3, $str;
	cvta.global.u64 	%rd4, %rd3;
	{ // callseq 0, 0
	.param .b64 param0;
	st.param.b64 	[param0], %rd4;
	.param .b64 param1;
	st.param.b64 	[param1], %rd1;
	.param .b32 retval0;
	call.uni (retval0), 
	vprintf, 
	(
	param0, 
	param1
	);
	ld.param.b32 	%r5, [retval0];
	} // callseq 0
	ret;

}


// ===== COMPILED SASS (sm_100) =====

	.target	sm_100

	.elftype	@"ET_EXEC"


//--------------------- .note.nv.tkinfo           --------------------------
	.section	.note.nv.tkinfo,"",@"SHT_NOTE"
	.sectionflags	@"SHF_NOTE_NV_TKINFO"
	.tkinfo
        /*0018*/ 	.word	0x00000002
        /*0030*/ 	.string	""
        /*0030*/ 	.string	"ptxas"
        /*0030*/ 	.string	"Cuda compilation tools, release 13.0, V13.0.88"
        /*0030*/ 	.string	"Build cuda_13.0.r13.0/compiler.36424714_0"
        /*0030*/ 	.string	"-arch sm_100 -m 64 "



//--------------------- .note.nv.cuinfo           --------------------------
	.section	.note.nv.cuinfo,"",@"SHT_NOTE"
	.sectionflags	@"SHF_NOTE_NV_CUINFO"
        /*0018*/ 	.short	0x0002
        /*001a*/ 	.short	0x0064
        /*001c*/ 	.short	0x0082
	.zero		2


//--------------------- .nv.info                  --------------------------
	.section	.nv.info,"",@"SHT_CUDA_INFO"
	.align	4


	//----- nvinfo : EIATTR_REGCOUNT
	.align		4
        /*0000*/ 	.byte	0x04, 0x2f
        /*0002*/ 	.short	(.L_2 - .L_1)
	.align		4
.L_1:
        /*0004*/ 	.word	index@(_Z13print_indicesv)
        /*0008*/ 	.word	0x00000018


	//----- nvinfo : EIATTR_FRAME_SIZE
	.align		4
.L_2:
        /*000c*/ 	.byte	0x04, 0x11
        /*000e*/ 	.short	(.L_4 - .L_3)
	.align		4
.L_3:
        /*0010*/ 	.word	index@(_Z13print_indicesv)
        /*0014*/ 	.word	0x00000010


	//----- nvinfo : EIATTR_MIN_STACK_SIZE
	.align		4
.L_4:
        /*0018*/ 	.byte	0x04, 0x12
        /*001a*/ 	.short	(.L_6 - .L_5)
	.align		4
.L_5:
        /*001c*/ 	.word	index@(_Z13print_indicesv)
        /*0020*/ 	.word	0x00000010
.L_6:


//--------------------- .nv.compat                --------------------------
	.section	.nv.compat,"",@"SHT_CUDA_COMPAT_INFO"
	.align	4
        /*0000*/ 	.byte	0x02, 0x09, 0x00, 0x00, 0x02, 0x02, 0x01, 0x00, 0x02, 0x05, 0x05, 0x00, 0x03, 0x07, 0x01, 0x01
        /*0010*/ 	.byte	0x02, 0x03, 0x00, 0x00, 0x02, 0x06, 0x01, 0x00, 0x04, 0x0b, 0x08, 0x00, 0x09, 0x00, 0x00, 0x00
        /*0020*/ 	.byte	0x00, 0x00, 0x00, 0x00


//--------------------- .nv.info._Z13print_indicesv --------------------------
	.section	.nv.info._Z13print_indicesv,"",@"SHT_CUDA_INFO"
	.sectionflags	@""
	.align	4


	//----- nvinfo : EIATTR_CUDA_API_VERSION
	.align		4
        /*0000*/ 	.byte	0x04, 0x37
        /*0002*/ 	.short	(.L_8 - .L_7)
.L_7:
        /*0004*/ 	.word	0x00000082


	//----- nvinfo : EIATTR_SPARSE_MMA_MASK
	.align		4
.L_8:
        /*0008*/ 	.byte	0x03, 0x50
        /*000a*/ 	.short	0x0000


	//----- nvinfo : EIATTR_MAXREG_COUNT
	.align		4
        /*000c*/ 	.byte	0x03, 0x1b
        /*000e*/ 	.short	0x00ff


	//----- nvinfo : EIATTR_EXTERNS
	.align		4
        /*0010*/ 	.byte	0x04, 0x0f
        /*0012*/ 	.short	(.L_10 - .L_9)


	//   ....[0]....
	.align		4
.L_9:
        /*0014*/ 	.word	index@(vprintf)


	//----- nvinfo : EIATTR_MERCURY_ISA_VERSION
	.align		4
.L_10:
        /*0018*/ 	.byte	0x03, 0x5f
        /*001a*/ 	.short	0x0101


	//----- nvinfo : EIATTR_VRC_CTA_INIT_COUNT
	.align		4
        /*001c*/ 	.byte	0x02, 0x4a
	.zero		1
	.zero		1


	//----- nvinfo : EIATTR_SYSCALL_OFFSETS
	.align		4
        /*0020*/ 	.byte	0x04, 0x46
        /*0022*/ 	.short	(.L_12 - .L_11)


	//   ....[0]....
.L_11:
        /*0024*/ 	.word	0x00000110


	//----- nvinfo : EIATTR_EXIT_INSTR_OFFSETS
	.align		4
.L_12:
        /*0028*/ 	.byte	0x04, 0x1c
        /*002a*/ 	.short	(.L_14 - .L_13)


	//   ....[0]....
.L_13:
        /*002c*/ 	.word	0x00000120


	//----- nvinfo : EIATTR_SW_WAR
	.align		4
.L_14:
        /*0030*/ 	.byte	0x04, 0x36
        /*0032*/ 	.short	(.L_16 - .L_15)
.L_15:
        /*0034*/ 	.word	0x00000008
.L_16:


//--------------------- .nv.callgraph             --------------------------
	.section	.nv.callgraph,"",@"SHT_CUDA_CALLGRAPH"
	.align	4
	.sectionentsize	8
	.align		4
        /*0000*/ 	.word	0x00000000
	.align		4
        /*0004*/ 	.word	0xffffffff
	.align		4
        /*0008*/ 	.word	index@(_Z13print_indicesv)
	.align		4
        /*000c*/ 	.word	index@(vprintf)
	.align		4
        /*0010*/ 	.word	0x00000000
	.align		4
        /*0014*/ 	.word	0xfffffffe
	.align		4
        /*0018*/ 	.word	0x00000000
	.align		4
        /*001c*/ 	.word	0xfffffffd
	.align		4
        /*0020*/ 	.word	0x00000000
	.align		4
        /*0024*/ 	.word	0xfffffffc


//--------------------- .nv.constant4             --------------------------
	.section	.nv.constant4,"a",@progbits
	.align	8
	.align		8
.nv.constant4:
        /*0000*/ 	.dword	vprintf
	.align		8
        /*0008*/ 	.dword	$str


//--------------------- .text._Z13print_indicesv  --------------------------
	.section	.text._Z13print_indicesv,"ax",@progbits
	.align	128
        .global         _Z13print_indicesv
        .type           _Z13print_indicesv,@function
        .size           _Z13print_indicesv,(.L_x_2 - _Z13print_indicesv)
        .other          _Z13print_indicesv,@"STO_CUDA_ENTRY STV_DEFAULT"
_Z13print_indicesv:
.text._Z13print_indicesv:
[----:B------:R-:W0:Y:S01]  /*0000*/  LDC R1, c[0x0][0x37c] ;  /* 0x0000df00ff017b82 */ /* 0x000e220000000800 */
[----:B------:R-:W1:Y:S01]  /*0010*/  S2R R8, SR_CTAID.X ;  /* 0x0000000000087919 */ /* 0x000e620000002500 */
[----:B0-----:R-:W-:Y:S01]  /*0020*/  VIADD R1, R1, 0xfffffff0 ;  /* 0xfffffff001017836 */ /* 0x001fe20000000000 */
[----:B------:R-:W-:Y:S01]  /*0030*/  MOV R0, 0x0 ;  /* 0x0000000000007802 */ /* 0x000fe20000000f00 */
[----:B------:R-:W0:Y:S01]  /*0040*/  LDCU UR4, c[0x0][0x2f8] ;  /* 0x00005f00ff0477ac */ /* 0x000e220008000800 */
[----:B------:R-:W1:Y:S03]  /*0050*/  S2R R9, SR_CTAID.Y ;  /* 0x0000000000097919 */ /* 0x000e660000002600 */
[----:B------:R2:W3:Y:S01]  /*0060*/  LDC.64 R2, c[0x4][R0] ;  /* 0x0100000000027b82 */ /* 0x0004e20000000a00 */
[----:B------:R-:W4:Y:S01]  /*0070*/  LDCU.64 UR6, c[0x4][0x8] ;  /* 0x01000100ff0677ac */ /* 0x000f220008000a00 */
[----:B------:R-:W1:Y:S01]  /*0080*/  S2R R10, SR_TID.X ;  /* 0x00000000000a7919 */ /* 0x000e620000002100 */
[----:B------:R-:W5:Y:S01]  /*0090*/  LDCU UR5, c[0x0][0x2fc] ;  /* 0x00005f80ff0577ac */ /* 0x000f620008000800 */
[----:B------:R-:W1:Y:S01]  /*00a0*/  S2R R11, SR_TID.Y ;  /* 0x00000000000b7919 */ /* 0x000e620000002200 */
[----:B0-----:R-:W-:Y:S01]  /*00b0*/  IADD3 R6, P0, PT, R1, UR4, RZ ;  /* 0x0000000401067c10 */ /* 0x001fe2000ff1e0ff */
[----:B----4-:R-:W-:Y:S01]  /*00c0*/  IMAD.U32 R4, RZ, RZ, UR6 ;  /* 0x00000006ff047e24 */ /* 0x010fe2000f8e00ff */
[----:B------:R-:W-:-:S03]  /*00d0*/  MOV R5, UR7 ;  /* 0x0000000700057c02 */ /* 0x000fc60008000f00 */
[----:B-----5:R-:W-:Y:S01]  /*00e0*/  IMAD.X R7, RZ, RZ, UR5, P0 ;  /* 0x00000005ff077e24 */ /* 0x020fe200080e06ff */
[----:B-1----:R2:W-:Y:S07]  /*00f0*/  STL.128 [R1], R8 ;  /* 0x0000000801007387 */ /* 0x0025ee0000100c00 */
[----:B------:R-:W-:-:S07]  /*0100*/  LEPC R20, `(.L_x_0) ;  /* 0x000000001014794e */ /* 0x000fce0000000000 */
[----:B--23--:R-:W-:Y:S05]  /*0110*/  CALL.ABS.NOINC R2 ;  /* 0x0000000002007343 */ /* 0x00cfea0003c00000 */
.L_x_0:
[----:B------:R-:W-:Y:S05]  /*0120*/  EXIT ;  /* 0x000000000000794d */ /* 0x000fea0003800000 */
.L_x_1:
[----:B------:R-:W-:-:S00]  /*0130*/  BRA `(.L_x_1) ;  /* 0xfffffffc00fc7947 */ /* 0x000fc0000383ffff */
[----:B------:R-:W-:-:S00]  /*0140*/  NOP ;  /* 0x0000000000007918 */ /* 0x000fc00000000000 */
        /* <DEDUP_REMOVED lines=11> */
.L_x_2:


//--------------------- .nv.global.init           --------------------------
	.section	.nv.global.init,"aw",@progbits
.nv.global.init:
	.type		$str,@object
	.size		$str,(.L_0 - $str)
$str:
        /*0000*/ 	.byte	0x42, 0x6c, 0x6f, 0x63, 0x6b, 0x49, 0x64, 0x78, 0x3a, 0x20, 0x28, 0x25, 0x64, 0x2c, 0x20, 0x25
        /*0010*/ 	.byte	0x64, 0x29, 0x2c, 0x20, 0x54, 0x68, 0x72, 0x65, 0x61, 0x64, 0x49, 0x64, 0x78, 0x3a, 0x20, 0x28
        /*0020*/ 	.byte	0x25, 0x64, 0x2c, 0x20, 0x25, 0x64, 0x29, 0x0a, 0x00
.L_0:


//--------------------- .nv.shared.reserved.0     --------------------------
	.section	.nv.shared.reserved.0,"aw",@nobits
	.weak		__nv_reservedSMEM_offset_0_alias
	.size		__nv_reservedSMEM_offset_0_alias, 0, 64
	.other		__nv_reservedSMEM_offset_0_alias,@"STO_CUDA_RESERVED_SHARED STV_DEFAULT"
__nv_reservedSMEM_offset_0_alias:
	.zero		0
	.zero		64


//--------------------- .nv.constant0._Z13print_indicesv --------------------------
	.section	.nv.constant0._Z13print_indicesv,"a",@progbits
	.sectionflags	@""
	.align	4
.nv.constant0._Z13print_indicesv:
	.zero		896


//--------------------- SYMBOLS --------------------------

	.type		.nv.reservedSmem.offset0,@object
	.size		.nv.reservedSmem.offset0,0x4
	.type		vprintf,@function
